//
// Generated by NVIDIA NVVM Compiler
//
// Compiler Build ID: CL-36424714
// Cuda compilation tools, release 13.0, V13.0.88
// Based on NVVM 20.0.0
//

.version 9.0
.target sm_100
.address_size 64

	// .globl	changeVectorValue

.visible .entry changeVectorValue(
	.param .u32 changeVectorValue_param_0,
	.param .f32 changeVectorValue_param_1,
	.param .u64 .ptr .align 1 changeVectorValue_param_2
)
{
	.reg .b32 	%r<2>;
	.reg .b32 	%f<2>;
	.reg .b64 	%rd<5>;

	ld.param.u32 	%r1, [changeVectorValue_param_0];
	ld.param.f32 	%f1, [changeVectorValue_param_1];
	ld.param.u64 	%rd1, [changeVectorValue_param_2];
	cvta.to.global.u64 	%rd2, %rd1;
	mul.wide.s32 	%rd3, %r1, 4;
	add.s64 	%rd4, %rd2, %rd3;
	st.global.f32 	[%rd4], %f1;
	ret;

}


// ===== COMPILED SASS (sm_100) =====

	.target	sm_100

	.elftype	@"ET_EXEC"


//--------------------- .note.nv.tkinfo           --------------------------
	.section	.note.nv.tkinfo,"",@"SHT_NOTE"
	.sectionflags	@"SHF_NOTE_NV_TKINFO"
	.tkinfo
        /*0018*/ 	.word	0x00000002
        /*0030*/ 	.string	""
        /*0030*/ 	.string	"ptxas"
        /*0030*/ 	.string	"Cuda compilation tools, release 13.0, V13.0.88"
        /*0030*/ 	.string	"Build cuda_13.0.r13.0/compiler.36424714_0"
        /*0030*/ 	.string	"-arch sm_100 -m 64 "



//--------------------- .note.nv.cuinfo           --------------------------
	.section	.note.nv.cuinfo,"",@"SHT_NOTE"
	.sectionflags	@"SHF_NOTE_NV_CUINFO"
        /*0018*/ 	.short	0x0002
        /*001a*/ 	.short	0x0064
        /*001c*/ 	.short	0x0082
	.zero		2


//--------------------- .nv.info                  --------------------------
	.section	.nv.info,"",@"SHT_CUDA_INFO"
	.align	4


	//----- nvinfo : EIATTR_REGCOUNT
	.align		4
        /*0000*/ 	.byte	0x04, 0x2f
        /*0002*/ 	.short	(.L_1 - .L_0)
	.align		4
.L_0:
        /*0004*/ 	.word	index@(changeVectorValue)
        /*0008*/ 	.word	0x00000008


	//----- nvinfo : EIATTR_FRAME_SIZE
	.align		4
.L_1:
        /*000c*/ 	.byte	0x04, 0x11
        /*000e*/ 	.short	(.L_3 - .L_2)
	.align		4
.L_2:
        /*0010*/ 	.word	index@(changeVectorValue)
        /*0014*/ 	.word	0x00000000


	//----- nvinfo : EIATTR_MIN_STACK_SIZE
	.align		4
.L_3:
        /*0018*/ 	.byte	0x04, 0x12
        /*001a*/ 	.short	(.L_5 - .L_4)
	.align		4
.L_4:
        /*001c*/ 	.word	index@(changeVectorValue)
        /*0020*/ 	.word	0x00000000
.L_5:


//--------------------- .nv.compat                --------------------------
	.section	.nv.compat,"",@"SHT_CUDA_COMPAT_INFO"
	.align	4
        /*0000*/ 	.byte	0x02, 0x09, 0x00, 0x00, 0x02, 0x02, 0x01, 0x00, 0x02, 0x05, 0x05, 0x00, 0x03, 0x07, 0x01, 0x01
        /*0010*/ 	.byte	0x02, 0x03, 0x00, 0x00, 0x02, 0x06, 0x01, 0x00, 0x04, 0x0b, 0x08, 0x00, 0x09, 0x00, 0x00, 0x00
        /*0020*/ 	.byte	0x00, 0x00, 0x00, 0x00


//--------------------- .nv.info.changeVectorValue --------------------------
	.section	.nv.info.changeVectorValue,"",@"SHT_CUDA_INFO"
	.sectionflags	@""
	.align	4


	//----- nvinfo : EIATTR_CUDA_API_VERSION
	.align		4
        /*0000*/ 	.byte	0x04, 0x37
        /*0002*/ 	.short	(.L_7 - .L_6)
.L_6:
        /*0004*/ 	.word	0x00000082


	//----- nvinfo : EIATTR_KPARAM_INFO
	.align		4
.L_7:
        /*0008*/ 	.byte	0x04, 0x17
        /*000a*/ 	.short	(.L_9 - .L_8)
.L_8:
        /*000c*/ 	.word	0x00000000
        /*0010*/ 	.short	0x0002
        /*0012*/ 	.short	0x0008
        /*0014*/ 	.byte	0x00, 0xf5, 0x21, 0x00


	//----- nvinfo : EIATTR_KPARAM_INFO
	.align		4
.L_9:
        /*0018*/ 	.byte	0x04, 0x17
        /*001a*/ 	.short	(.L_11 - .L_10)
.L_10:
        /*001c*/ 	.word	0x00000000
        /*0020*/ 	.short	0x0001
        /*0022*/ 	.short	0x0004
        /*0024*/ 	.byte	0x00, 0xf0, 0x11, 0x00


	//----- nvinfo : EIATTR_KPARAM_INFO
	.align		4
.L_11:
        /*0028*/ 	.byte	0x04, 0x17
        /*002a*/ 	.short	(.L_13 - .L_12)
.L_12:
        /*002c*/ 	.word	0x00000000
        /*0030*/ 	.short	0x0000
        /*0032*/ 	.short	0x0000
        /*0034*/ 	.byte	0x00, 0xf0, 0x11, 0x00


	//----- nvinfo : EIATTR_SPARSE_MMA_MASK
	.align		4
.L_13:
        /*0038*/ 	.byte	0x03, 0x50
        /*003a*/ 	.short	0x0000


	//----- nvinfo : EIATTR_MAXREG_COUNT
	.align		4
        /*003c*/ 	.byte	0x03, 0x1b
        /*003e*/ 	.short	0x00ff


	//----- nvinfo : EIATTR_MERCURY_ISA_VERSION
	.align		4
        /*0040*/ 	.byte	0x03, 0x5f
        /*0042*/ 	.short	0x0101


	//----- nvinfo : EIATTR_VRC_CTA_INIT_COUNT
	.align		4
        /*0044*/ 	.byte	0x02, 0x4a
	.zero		1
	.zero		1


	//----- nvinfo : EIATTR_EXIT_INSTR_OFFSETS
	.align		4
        /*0048*/ 	.byte	0x04, 0x1c
        /*004a*/ 	.short	(.L_15 - .L_14)


	//   ....[0]....
.L_14:
        /*004c*/ 	.word	0x00000060


	//----- nvinfo : EIATTR_CBANK_PARAM_SIZE
	.align		4
.L_15:
        /*0050*/ 	.byte	0x03, 0x19
        /*0052*/ 	.short	0x0010


	//----- nvinfo : EIATTR_PARAM_CBANK
	.align		4
        /*0054*/ 	.byte	0x04, 0x0a
        /*0056*/ 	.short	(.L_17 - .L_16)
	.align		4
.L_16:
        /*0058*/ 	.word	index@(.nv.constant0.changeVectorValue)
        /*005c*/ 	.short	0x0380
        /*005e*/ 	.short	0x0010


	//----- nvinfo : EIATTR_SW_WAR
	.align		4
.L_17:
        /*0060*/ 	.byte	0x04, 0x36
        /*0062*/ 	.short	(.L_19 - .L_18)
.L_18:
        /*0064*/ 	.word	0x00000008
.L_19:


//--------------------- .nv.callgraph             --------------------------
	.section	.nv.callgraph,"",@"SHT_CUDA_CALLGRAPH"
	.align	4
	.sectionentsize	8
	.align		4
        /*0000*/ 	.word	0x00000000
	.align		4
        /*0004*/ 	.word	0xffffffff
	.align		4
        /*0008*/ 	.word	0x00000000
	.align		4
        /*000c*/ 	.word	0xfffffffe
	.align		4
        /*0010*/ 	.word	0x00000000
	.align		4
        /*0014*/ 	.word	0xfffffffd
	.align		4
        /*0018*/ 	.word	0x00000000
	.align		4
        /*001c*/ 	.word	0xfffffffc


//--------------------- .text.changeVectorValue   --------------------------
	.section	.text.changeVectorValue,"ax",@progbits
	.align	128
        .global         changeVectorValue
        .type           changeVectorValue,@function
        .size           changeVectorValue,(.L_x_1 - changeVectorValue)
        .other          changeVectorValue,@"STO_CUDA_ENTRY STV_DEFAULT"
changeVectorValue:
.text.changeVectorValue:
[----:B------:R-:W-:Y:S08]  /*0000*/  LDC R1, c[0x0][0x37c] ;  /* 0x0000df00ff017b82 */ /* 0x000ff00000000800 */
[----:B------:R-:W0:Y:S01]  /*0010*/  LDC.64 R2, c[0x0][0x388] ;  /* 0x0000e200ff027b82 */ /* 0x000e220000000a00 */
[----:B------:R-:W1:Y:S07]  /*0020*/  LDCU.64 UR4, c[0x0][0x358] ;  /* 0x00006b00ff0477ac */ /* 0x000e6e0008000a00 */
[----:B------:R-:W0:Y:S02]  /*0030*/  LDC.64 R4, c[0x0][0x380] ;  /* 0x0000e000ff047b82 */ /* 0x000e240000000a00 */
[----:B0-----:R-:W-:-:S05]  /*0040*/  IMAD.WIDE R2, R4, 0x4, R2 ;  /* 0x0000000404027825 */ /* 0x001fca00078e0202 */
[----:B-1----:R-:W-:Y:S01]  /*0050*/  STG.E desc[UR4][R2.64], R5 ;  /* 0x0000000502007986 */ /* 0x002fe2000c101904 */
[----:B------:R-:W-:Y:S05]  /*0060*/  EXIT ;  /* 0x000000000000794d */ /* 0x000fea0003800000 */
.L_x_0:
[----:B------:R-:W-:-:S00]  /*0070*/  BRA `(.L_x_0) ;  /* 0xfffffffc00fc7947 */ /* 0x000fc0000383ffff */
[----:B------:R-:W-:-:S00]  /*0080*/  NOP ;  /* 0x0000000000007918 */ /* 0x000fc00000000000 */
[----:B------:R-:W-:-:S00]  /*0090*/  NOP ;  /* 0x0000000000007918 */ /* 0x000fc00000000000 */
[----:B------:R-:W-:-:S00]  /*00a0*/  NOP ;  /* 0x0000000000007918 */ /* 0x000fc00000000000 */
[----:B------:R-:W-:-:S00]  /*00b0*/  NOP ;  /* 0x0000000000007918 */ /* 0x000fc00000000000 */
[----:B------:R-:W-:-:S00]  /*00c0*/  NOP ;  /* 0x0000000000007918 */ /* 0x000fc00000000000 */
[----:B------:R-:W-:-:S00]  /*00d0*/  NOP ;  /* 0x0000000000007918 */ /* 0x000fc00000000000 */
[----:B------:R-:W-:-:S00]  /*00e0*/  NOP ;  /* 0x0000000000007918 */ /* 0x000fc00000000000 */
[----:B------:R-:W-:-:S00]  /*00f0*/  NOP ;  /* 0x0000000000007918 */ /* 0x000fc00000000000 */
.L_x_1:


//--------------------- .nv.shared.reserved.0     --------------------------
	.section	.nv.shared.reserved.0,"aw",@nobits
	.weak		__nv_reservedSMEM_offset_0_alias
	.size		__nv_reservedSMEM_offset_0_alias, 0, 64
	.other		__nv_reservedSMEM_offset_0_alias,@"STO_CUDA_RESERVED_SHARED STV_DEFAULT"
__nv_reservedSMEM_offset_0_alias:
	.zero		0
	.zero		64


//--------------------- .nv.constant0.changeVectorValue --------------------------
	.section	.nv.constant0.changeVectorValue,"a",@progbits
	.sectionflags	@""
	.align	4
.nv.constant0.changeVectorValue:
	.zero		912


//--------------------- SYMBOLS --------------------------

	.type		.nv.reservedSmem.offset0,@object
	.size		.nv.reservedSmem.offset0,0x4
